//
// Generated by NVIDIA NVVM Compiler
//
// Compiler Build ID: CL-36424714
// Cuda compilation tools, release 13.0, V13.0.88
// Based on NVVM 20.0.0
//

.version 9.0
.target sm_100
.address_size 64

	// .globl	_Z12sumReductionPiS_i
.extern .shared .align 16 .b8 sharedData[];

.visible .entry _Z12sumReductionPiS_i(
	.param .u64 .ptr .align 1 _Z12sumReductionPiS_i_param_0,
	.param .u64 .ptr .align 1 _Z12sumReductionPiS_i_param_1,
	.param .u32 _Z12sumReductionPiS_i_param_2
)
{
	.reg .pred 	%p<16>;
	.reg .b32 	%r<43>;
	.reg .b64 	%rd<9>;

	ld.param.u64 	%rd1, [_Z12sumReductionPiS_i_param_0];
	ld.param.u64 	%rd2, [_Z12sumReductionPiS_i_param_1];
	ld.param.u32 	%r12, [_Z12sumReductionPiS_i_param_2];
	mov.u32 	%r1, %tid.x;
	mov.u32 	%r2, %ctaid.x;
	mov.u32 	%r3, %ntid.x;
	mad.lo.s32 	%r4, %r2, %r3, %r1;
	setp.ge.s32 	%p1, %r4, %r12;
	mov.b32 	%r41, 0;
	@%p1 bra 	$L__BB0_2;
	cvta.to.global.u64 	%rd3, %rd1;
	mul.wide.s32 	%rd4, %r4, 4;
	add.s64 	%rd5, %rd3, %rd4;
	ld.global.u32 	%r41, [%rd5];
$L__BB0_2:
	shfl.sync.down.b32	%r13|%p2, %r41, 16, 31, -1;
	add.s32 	%r14, %r13, %r41;
	shfl.sync.down.b32	%r15|%p3, %r14, 8, 31, -1;
	add.s32 	%r16, %r15, %r14;
	shfl.sync.down.b32	%r17|%p4, %r16, 4, 31, -1;
	add.s32 	%r18, %r17, %r16;
	shfl.sync.down.b32	%r19|%p5, %r18, 2, 31, -1;
	add.s32 	%r20, %r19, %r18;
	shfl.sync.down.b32	%r21|%p6, %r20, 1, 31, -1;
	add.s32 	%r7, %r21, %r20;
	and.b32  	%r22, %r1, 31;
	setp.ne.s32 	%p7, %r22, 0;
	@%p7 bra 	$L__BB0_4;
	shr.u32 	%r23, %r1, 3;
	mov.u32 	%r24, sharedData;
	add.s32 	%r25, %r24, %r23;
	st.shared.u32 	[%r25], %r7;
$L__BB0_4:
	bar.sync 	0;
	setp.gt.u32 	%p8, %r1, 31;
	@%p8 bra 	$L__BB0_9;
	add.s32 	%r27, %r3, 31;
	shr.u32 	%r28, %r27, 5;
	setp.ge.u32 	%p9, %r1, %r28;
	mov.b32 	%r42, 0;
	@%p9 bra 	$L__BB0_7;
	shl.b32 	%r29, %r1, 2;
	mov.u32 	%r30, sharedData;
	add.s32 	%r31, %r30, %r29;
	ld.shared.u32 	%r42, [%r31];
$L__BB0_7:
	shfl.sync.down.b32	%r32|%p10, %r42, 16, 31, -1;
	add.s32 	%r33, %r32, %r42;
	shfl.sync.down.b32	%r34|%p11, %r33, 8, 31, -1;
	add.s32 	%r35, %r34, %r33;
	shfl.sync.down.b32	%r36|%p12, %r35, 4, 31, -1;
	add.s32 	%r37, %r36, %r35;
	shfl.sync.down.b32	%r38|%p13, %r37, 2, 31, -1;
	add.s32 	%r39, %r38, %r37;
	shfl.sync.down.b32	%r40|%p14, %r39, 1, 31, -1;
	add.s32 	%r10, %r40, %r39;
	setp.ne.s32 	%p15, %r1, 0;
	@%p15 bra 	$L__BB0_9;
	cvta.to.global.u64 	%rd6, %rd2;
	mul.wide.u32 	%rd7, %r2, 4;
	add.s64 	%rd8, %rd6, %rd7;
	st.global.u32 	[%rd8], %r10;
$L__BB0_9:
	ret;

}


// ===== COMPILED SASS (sm_100) =====

	.target	sm_100

	.elftype	@"ET_EXEC"


//--------------------- .note.nv.tkinfo           --------------------------
	.section	.note.nv.tkinfo,"",@"SHT_NOTE"
	.sectionflags	@"SHF_NOTE_NV_TKINFO"
	.tkinfo
        /*0018*/ 	.word	0x00000002
        /*0030*/ 	.string	""
        /*0030*/ 	.string	"ptxas"
        /*0030*/ 	.string	"Cuda compilation tools, release 13.0, V13.0.88"
        /*0030*/ 	.string	"Build cuda_13.0.r13.0/compiler.36424714_0"
        /*0030*/ 	.string	"-arch sm_100 -m 64 "



//--------------------- .note.nv.cuinfo           --------------------------
	.section	.note.nv.cuinfo,"",@"SHT_NOTE"
	.sectionflags	@"SHF_NOTE_NV_CUINFO"
        /*0018*/ 	.short	0x0002
        /*001a*/ 	.short	0x0064
        /*001c*/ 	.short	0x0082
	.zero		2


//--------------------- .nv.info                  --------------------------
	.section	.nv.info,"",@"SHT_CUDA_INFO"
	.align	4


	//----- nvinfo : EIATTR_REGCOUNT
	.align		4
        /*0000*/ 	.byte	0x04, 0x2f
        /*0002*/ 	.short	(.L_1 - .L_0)
	.align		4
.L_0:
        /*0004*/ 	.word	index@(_Z12sumReductionPiS_i)
        /*0008*/ 	.word	0x0000000e


	//----- nvinfo : EIATTR_FRAME_SIZE
	.align		4
.L_1:
        /*000c*/ 	.byte	0x04, 0x11
        /*000e*/ 	.short	(.L_3 - .L_2)
	.align		4
.L_2:
        /*0010*/ 	.word	index@(_Z12sumReductionPiS_i)
        /*0014*/ 	.word	0x00000000


	//----- nvinfo : EIATTR_MIN_STACK_SIZE
	.align		4
.L_3:
        /*0018*/ 	.byte	0x04, 0x12
        /*001a*/ 	.short	(.L_5 - .L_4)
	.align		4
.L_4:
        /*001c*/ 	.word	index@(_Z12sumReductionPiS_i)
        /*0020*/ 	.word	0x00000000
.L_5:


//--------------------- .nv.compat                --------------------------
	.section	.nv.compat,"",@"SHT_CUDA_COMPAT_INFO"
	.align	4
        /*0000*/ 	.byte	0x02, 0x09, 0x00, 0x00, 0x02, 0x02, 0x01, 0x00, 0x02, 0x05, 0x05, 0x00, 0x03, 0x07, 0x01, 0x01
        /*0010*/ 	.byte	0x02, 0x03, 0x00, 0x00, 0x02, 0x06, 0x01, 0x00, 0x04, 0x0b, 0x08, 0x00, 0x09, 0x00, 0x00, 0x00
        /*0020*/ 	.byte	0x00, 0x00, 0x00, 0x00


//--------------------- .nv.info._Z12sumReductionPiS_i --------------------------
	.section	.nv.info._Z12sumReductionPiS_i,"",@"SHT_CUDA_INFO"
	.sectionflags	@""
	.align	4


	//----- nvinfo : EIATTR_CUDA_API_VERSION
	.align		4
        /*0000*/ 	.byte	0x04, 0x37
        /*0002*/ 	.short	(.L_7 - .L_6)
.L_6:
        /*0004*/ 	.word	0x00000082


	//----- nvinfo : EIATTR_KPARAM_INFO
	.align		4
.L_7:
        /*0008*/ 	.byte	0x04, 0x17
        /*000a*/ 	.short	(.L_9 - .L_8)
.L_8:
        /*000c*/ 	.word	0x00000000
        /*0010*/ 	.short	0x0002
        /*0012*/ 	.short	0x0010
        /*0014*/ 	.byte	0x00, 0xf0, 0x11, 0x00


	//----- nvinfo : EIATTR_KPARAM_INFO
	.align		4
.L_9:
        /*0018*/ 	.byte	0x04, 0x17
        /*001a*/ 	.short	(.L_11 - .L_10)
.L_10:
        /*001c*/ 	.word	0x00000000
        /*0020*/ 	.short	0x0001
        /*0022*/ 	.short	0x0008
        /*0024*/ 	.byte	0x00, 0xf5, 0x21, 0x00


	//----- nvinfo : EIATTR_KPARAM_INFO
	.align		4
.L_11:
        /*0028*/ 	.byte	0x04, 0x17
        /*002a*/ 	.short	(.L_13 - .L_12)
.L_12:
        /*002c*/ 	.word	0x00000000
        /*0030*/ 	.short	0x0000
        /*0032*/ 	.short	0x0000
        /*0034*/ 	.byte	0x00, 0xf5, 0x21, 0x00


	//----- nvinfo : EIATTR_SPARSE_MMA_MASK
	.align		4
.L_13:
        /*0038*/ 	.byte	0x03, 0x50
        /*003a*/ 	.short	0x0000


	//----- nvinfo : EIATTR_MAXREG_COUNT
	.align		4
        /*003c*/ 	.byte	0x03, 0x1b
        /*003e*/ 	.short	0x00ff


	//----- nvinfo : EIATTR_NUM_BARRIERS
	.align		4
        /*0040*/ 	.byte	0x02, 0x4c
        /*0042*/ 	.byte	0x01
	.zero		1


	//----- nvinfo : EIATTR_MERCURY_ISA_VERSION
	.align		4
        /*0044*/ 	.byte	0x03, 0x5f
        /*0046*/ 	.short	0x0101


	//----- nvinfo : EIATTR_COOP_GROUP_MASK_REGIDS
	.align		4
        /*0048*/ 	.byte	0x04, 0x29
        /*004a*/ 	.short	(.L_15 - .L_14)


	//   ....[0]....
.L_14:
        /*004c*/ 	.word	0xffffffff


	//   ....[1]....
        /*0050*/ 	.word	0xffffffff


	//   ....[2]....
        /*0054*/ 	.word	0xffffffff


	//   ....[3]....
        /*0058*/ 	.word	0xffffffff


	//   ....[4]....
        /*005c*/ 	.word	0xffffffff


	//   ....[5]....
        /*0060*/ 	.word	0xffffffff


	//   ....[6]....
        /*0064*/ 	.word	0xffffffff


	//   ....[7]....
        /*0068*/ 	.word	0xffffffff


	//   ....[8]....
        /*006c*/ 	.word	0xffffffff


	//   ....[9]....
        /*0070*/ 	.word	0xffffffff


	//----- nvinfo : EIATTR_COOP_GROUP_INSTR_OFFSETS
	.align		4
.L_15:
        /*0074*/ 	.byte	0x04, 0x28
        /*0076*/ 	.short	(.L_17 - .L_16)


	//   ....[0]....
.L_16:
        /*0078*/ 	.word	0x000000f0


	//   ....[1]....
        /*007c*/ 	.word	0x00000120


	//   ....[2]....
        /*0080*/ 	.word	0x00000160


	//   ....[3]....
        /*0084*/ 	.word	0x00000180


	//   ....[4]....
        /*0088*/ 	.word	0x000001a0


	//   ....[5]....
        /*008c*/ 	.word	0x00000290


	//   ....[6]....
        /*0090*/ 	.word	0x000002b0


	//   ....[7]....
        /*0094*/ 	.word	0x000002d0


	//   ....[8]....
        /*0098*/ 	.word	0x000002f0


	//   ....[9]....
        /*009c*/ 	.word	0x00000310


	//----- nvinfo : EIATTR_VRC_CTA_INIT_COUNT
	.align		4
.L_17:
        /*00a0*/ 	.byte	0x02, 0x4a
	.zero		1
	.zero		1


	//----- nvinfo : EIATTR_EXIT_INSTR_OFFSETS
	.align		4
        /*00a4*/ 	.byte	0x04, 0x1c
        /*00a6*/ 	.short	(.L_19 - .L_18)


	//   ....[0]....
.L_18:
        /*00a8*/ 	.word	0x000001e0


	//   ....[1]....
        /*00ac*/ 	.word	0x00000320


	//   ....[2]....
        /*00b0*/ 	.word	0x00000370


	//----- nvinfo : EIATTR_CBANK_PARAM_SIZE
	.align		4
.L_19:
        /*00b4*/ 	.byte	0x03, 0x19
        /*00b6*/ 	.short	0x0014


	//----- nvinfo : EIATTR_PARAM_CBANK
	.align		4
        /*00b8*/ 	.byte	0x04, 0x0a
        /*00ba*/ 	.short	(.L_21 - .L_20)
	.align		4
.L_20:
        /*00bc*/ 	.word	index@(.nv.constant0._Z12sumReductionPiS_i)
        /*00c0*/ 	.short	0x0380
        /*00c2*/ 	.short	0x0014


	//----- nvinfo : EIATTR_SW_WAR
	.align		4
.L_21:
        /*00c4*/ 	.byte	0x04, 0x36
        /*00c6*/ 	.short	(.L_23 - .L_22)
.L_22:
        /*00c8*/ 	.word	0x00000008
.L_23:


//--------------------- .nv.callgraph             --------------------------
	.section	.nv.callgraph,"",@"SHT_CUDA_CALLGRAPH"
	.align	4
	.sectionentsize	8
	.align		4
        /*0000*/ 	.word	0x00000000
	.align		4
        /*0004*/ 	.word	0xffffffff
	.align		4
        /*0008*/ 	.word	0x00000000
	.align		4
        /*000c*/ 	.word	0xfffffffe
	.align		4
        /*0010*/ 	.word	0x00000000
	.align		4
        /*0014*/ 	.word	0xfffffffd
	.align		4
        /*0018*/ 	.word	0x00000000
	.align		4
        /*001c*/ 	.word	0xfffffffc


//--------------------- .text._Z12sumReductionPiS_i --------------------------
	.section	.text._Z12sumReductionPiS_i,"ax",@progbits
	.align	128
        .global         _Z12sumReductionPiS_i
        .type           _Z12sumReductionPiS_i,@function
        .size           _Z12sumReductionPiS_i,(.L_x_1 - _Z12sumReductionPiS_i)
        .other          _Z12sumReductionPiS_i,@"STO_CUDA_ENTRY STV_DEFAULT"
_Z12sumReductionPiS_i:
.text._Z12sumReductionPiS_i:
[----:B------:R-:W-:Y:S01]  /*0000*/  LDC R1, c[0x0][0x37c] ;  /* 0x0000df00ff017b82 */ /* 0x000fe20000000800 */
[----:B------:R-:W0:Y:S01]  /*0010*/  S2R R3, SR_TID.X ;  /* 0x0000000000037919 */ /* 0x000e220000002100 */
[----:B------:R-:W0:Y:S01]  /*0020*/  LDCU UR5, c[0x0][0x360] ;  /* 0x00006c00ff0577ac */ /* 0x000e220008000800 */
[----:B------:R-:W-:Y:S01]  /*0030*/  IMAD.MOV.U32 R2, RZ, RZ, RZ ;  /* 0x000000ffff027224 */ /* 0x000fe200078e00ff */
[----:B------:R-:W0:Y:S01]  /*0040*/  S2R R0, SR_CTAID.X ;  /* 0x0000000000007919 */ /* 0x000e220000002500 */
[----:B------:R-:W1:Y:S01]  /*0050*/  LDCU UR4, c[0x0][0x390] ;  /* 0x00007200ff0477ac */ /* 0x000e620008000800 */
[----:B------:R-:W2:Y:S01]  /*0060*/  LDCU.64 UR6, c[0x0][0x358] ;  /* 0x00006b00ff0677ac */ /* 0x000ea20008000a00 */
[----:B0-----:R-:W-:-:S05]  /*0070*/  IMAD R7, R0, UR5, R3 ;  /* 0x0000000500077c24 */ /* 0x001fca000f8e0203 */
[----:B-1----:R-:W-:-:S13]  /*0080*/  ISETP.GE.AND P0, PT, R7, UR4, PT ;  /* 0x0000000407007c0c */ /* 0x002fda000bf06270 */
[----:B------:R-:W0:Y:S02]  /*0090*/  @!P0 LDC.64 R4, c[0x0][0x380] ;  /* 0x0000e000ff048b82 */ /* 0x000e240000000a00 */
[----:B0-----:R-:W-:-:S05]  /*00a0*/  @!P0 IMAD.WIDE R4, R7, 0x4, R4 ;  /* 0x0000000407048825 */ /* 0x001fca00078e0204 */
[----:B--2---:R-:W2:Y:S01]  /*00b0*/  @!P0 LDG.E R2, desc[UR6][R4.64] ;  /* 0x0000000604028981 */ /* 0x004ea2000c1e1900 */
[C---:B------:R-:W-:Y:S02]  /*00c0*/  LOP3.LUT P0, RZ, R3.reuse, 0x1f, RZ, 0xc0, !PT ;  /* 0x0000001f03ff7812 */ /* 0x040fe4000780c0ff */
[----:B------:R-:W-:-:S11]  /*00d0*/  ISETP.GT.U32.AND P1, PT, R3, 0x1f, PT ;  /* 0x0000001f0300780c */ /* 0x000fd60003f24070 */
[----:B------:R-:W0:Y:S01]  /*00e0*/  @!P0 S2R R11, SR_CgaCtaId ;  /* 0x00000000000b8919 */ /* 0x000e220000008800 */
[----:B--2---:R-:W1:Y:S02]  /*00f0*/  SHFL.DOWN PT, R7, R2, 0x10, 0x1f ;  /* 0x0a001f0002077f89 */ /* 0x004e6400000e0000 */
[----:B-1----:R-:W-:Y:S01]  /*0100*/  IMAD.IADD R7, R7, 0x1, R2 ;  /* 0x0000000107077824 */ /* 0x002fe200078e0202 */
[----:B------:R-:W-:-:S04]  /*0110*/  @!P0 MOV R2, 0x400 ;  /* 0x0000040000028802 */ /* 0x000fc80000000f00 */
[----:B------:R-:W1:Y:S01]  /*0120*/  SHFL.DOWN PT, R6, R7, 0x8, 0x1f ;  /* 0x09001f0007067f89 */ /* 0x000e6200000e0000 */
[----:B0-----:R-:W-:-:S04]  /*0130*/  @!P0 LEA R2, R11, R2, 0x18 ;  /* 0x000000020b028211 */ /* 0x001fc800078ec0ff */
[----:B------:R-:W-:Y:S01]  /*0140*/  @!P0 LEA.HI R2, R3, R2, RZ, 0x1d ;  /* 0x0000000203028211 */ /* 0x000fe200078fe8ff */
[----:B-1----:R-:W-:-:S05]  /*0150*/  IMAD.IADD R6, R7, 0x1, R6 ;  /* 0x0000000107067824 */ /* 0x002fca00078e0206 */
[----:B------:R-:W0:Y:S02]  /*0160*/  SHFL.DOWN PT, R9, R6, 0x4, 0x1f ;  /* 0x08801f0006097f89 */ /* 0x000e2400000e0000 */
[----:B0-----:R-:W-:-:S05]  /*0170*/  IADD3 R9, PT, PT, R6, R9, RZ ;  /* 0x0000000906097210 */ /* 0x001fca0007ffe0ff */
[----:B------:R-:W0:Y:S02]  /*0180*/  SHFL.DOWN PT, R8, R9, 0x2, 0x1f ;  /* 0x08401f0009087f89 */ /* 0x000e2400000e0000 */
[----:B0-----:R-:W-:-:S05]  /*0190*/  IMAD.IADD R8, R9, 0x1, R8 ;  /* 0x0000000109087824 */ /* 0x001fca00078e0208 */
[----:B------:R-:W0:Y:S02]  /*01a0*/  SHFL.DOWN PT, R5, R8, 0x1, 0x1f ;  /* 0x08201f0008057f89 */ /* 0x000e2400000e0000 */
[----:B0-----:R-:W-:-:S05]  /*01b0*/  IMAD.IADD R5, R8, 0x1, R5 ;  /* 0x0000000108057824 */ /* 0x001fca00078e0205 */
[----:B------:R0:W-:Y:S01]  /*01c0*/  @!P0 STS [R2], R5 ;  /* 0x0000000502008388 */ /* 0x0001e20000000800 */
[----:B------:R-:W-:Y:S06]  /*01d0*/  BAR.SYNC.DEFER_BLOCKING 0x0 ;  /* 0x0000000000007b1d */ /* 0x000fec0000010000 */
[----:B------:R-:W-:Y:S05]  /*01e0*/  @P1 EXIT ;  /* 0x000000000000194d */ /* 0x000fea0003800000 */
[----:B------:R-:W-:-:S04]  /*01f0*/  UIADD3 UR4, UPT, UPT, UR5, 0x1f, URZ ;  /* 0x0000001f05047890 */ /* 0x000fc8000fffe0ff */
[----:B------:R-:W-:-:S06]  /*0200*/  USHF.R.U32.HI UR4, URZ, 0x5, UR4 ;  /* 0x00000005ff047899 */ /* 0x000fcc0008011604 */
[----:B------:R-:W-:-:S13]  /*0210*/  ISETP.GE.U32.AND P0, PT, R3, UR4, PT ;  /* 0x0000000403007c0c */ /* 0x000fda000bf06070 */
[----:B0-----:R-:W0:Y:S01]  /*0220*/  @!P0 S2R R5, SR_CgaCtaId ;  /* 0x0000000000058919 */ /* 0x001e220000008800 */
[----:B------:R-:W-:-:S04]  /*0230*/  @!P0 MOV R2, 0x400 ;  /* 0x0000040000028802 */ /* 0x000fc80000000f00 */
[----:B0-----:R-:W-:Y:S01]  /*0240*/  @!P0 LEA R4, R5, R2, 0x18 ;  /* 0x0000000205048211 */ /* 0x001fe200078ec0ff */
[----:B------:R-:W-:-:S04]  /*0250*/  HFMA2 R2, -RZ, RZ, 0, 0 ;  /* 0x00000000ff027431 */ /* 0x000fc800000001ff */
[----:B------:R-:W-:-:S05]  /*0260*/  @!P0 IMAD R4, R3, 0x4, R4 ;  /* 0x0000000403048824 */ /* 0x000fca00078e0204 */
[----:B------:R-:W0:Y:S01]  /*0270*/  @!P0 LDS R2, [R4] ;  /* 0x0000000004028984 */ /* 0x000e220000000800 */
[----:B------:R-:W-:-:S03]  /*0280*/  ISETP.NE.AND P0, PT, R3, RZ, PT ;  /* 0x000000ff0300720c */ /* 0x000fc60003f05270 */
[----:B0-----:R-:W0:Y:S02]  /*0290*/  SHFL.DOWN PT, R5, R2, 0x10, 0x1f ;  /* 0x0a001f0002057f89 */ /* 0x001e2400000e0000 */
[----:B0-----:R-:W-:-:S05]  /*02a0*/  IMAD.IADD R5, R5, 0x1, R2 ;  /* 0x0000000105057824 */ /* 0x001fca00078e0202 */
[----:B------:R-:W0:Y:S02]  /*02b0*/  SHFL.DOWN PT, R6, R5, 0x8, 0x1f ;  /* 0x09001f0005067f89 */ /* 0x000e2400000e0000 */
[----:B0-----:R-:W-:-:S05]  /*02c0*/  IADD3 R6, PT, PT, R5, R6, RZ ;  /* 0x0000000605067210 */ /* 0x001fca0007ffe0ff */
[----:B------:R-:W0:Y:S02]  /*02d0*/  SHFL.DOWN PT, R7, R6, 0x4, 0x1f ;  /* 0x08801f0006077f89 */ /* 0x000e2400000e0000 */
[----:B0-----:R-:W-:-:S05]  /*02e0*/  IMAD.IADD R7, R6, 0x1, R7 ;  /* 0x0000000106077824 */ /* 0x001fca00078e0207 */
[----:B------:R-:W0:Y:S02]  /*02f0*/  SHFL.DOWN PT, R8, R7, 0x2, 0x1f ;  /* 0x08401f0007087f89 */ /* 0x000e2400000e0000 */
[----:B0-----:R-:W-:-:S05]  /*0300*/  IMAD.IADD R8, R7, 0x1, R8 ;  /* 0x0000000107087824 */ /* 0x001fca00078e0208 */
[----:B------:R0:W1:Y:S01]  /*0310*/  SHFL.DOWN PT, R9, R8, 0x1, 0x1f ;  /* 0x08201f0008097f89 */ /* 0x00006200000e0000 */
[----:B------:R-:W-:Y:S05]  /*0320*/  @P0 EXIT ;  /* 0x000000000000094d */ /* 0x000fea0003800000 */
[----:B------:R-:W2:Y:S01]  /*0330*/  LDC.64 R2, c[0x0][0x388] ;  /* 0x0000e200ff027b82 */ /* 0x000ea20000000a00 */
[----:B-1----:R-:W-:Y:S01]  /*0340*/  IADD3 R9, PT, PT, R8, R9, RZ ;  /* 0x0000000908097210 */ /* 0x002fe20007ffe0ff */
[----:B--2---:R-:W-:-:S05]  /*0350*/  IMAD.WIDE.U32 R2, R0, 0x4, R2 ;  /* 0x0000000400027825 */ /* 0x004fca00078e0002 */
[----:B------:R-:W-:Y:S01]  /*0360*/  STG.E desc[UR6][R2.64], R9 ;  /* 0x0000000902007986 */ /* 0x000fe2000c101906 */
[----:B------:R-:W-:Y:S05]  /*0370*/  EXIT ;  /* 0x000000000000794d */ /* 0x000fea0003800000 */
.L_x_0:
[----:B------:R-:W-:-:S00]  /*0380*/  BRA `(.L_x_0) ;  /* 0xfffffffc00fc7947 */ /* 0x000fc0000383ffff */
[----:B------:R-:W-:-:S00]  /*0390*/  NOP ;  /* 0x0000000000007918 */ /* 0x000fc00000000000 */
        /* <DEDUP_REMOVED lines=14> */
.L_x_1:


//--------------------- .nv.shared._Z12sumReductionPiS_i --------------------------
	.section	.nv.shared._Z12sumReductionPiS_i,"aw",@nobits
	.sectionflags	@""
	.align	16
	.zero		1024


//--------------------- .nv.shared.reserved.0     --------------------------
	.section	.nv.shared.reserved.0,"aw",@nobits
	.weak		__nv_reservedSMEM_offset_0_alias
	.size		__nv_reservedSMEM_offset_0_alias, 0, 64
	.other		__nv_reservedSMEM_offset_0_alias,@"STO_CUDA_RESERVED_SHARED STV_DEFAULT"
__nv_reservedSMEM_offset_0_alias:
	.zero		0
	.zero		64


//--------------------- .nv.constant0._Z12sumReductionPiS_i --------------------------
	.section	.nv.constant0._Z12sumReductionPiS_i,"a",@progbits
	.sectionflags	@""
	.align	4
.nv.constant0._Z12sumReductionPiS_i:
	.zero		916


//--------------------- SYMBOLS --------------------------

	.type		.nv.reservedSmem.offset0,@object
	.size		.nv.reservedSmem.offset0,0x4
	.type		.nv.reservedSmem.cap,@object
	.size		.nv.reservedSmem.cap,0x4
